//
// Generated by NVIDIA NVVM Compiler
//
// Compiler Build ID: CL-36424714
// Cuda compilation tools, release 13.0, V13.0.88
// Based on NVVM 20.0.0
//

.version 9.0
.target sm_100
.address_size 64

	// .globl	_Z17ker_Smoothing_GPUifPfS_S_iS_
.extern .shared .align 16 .b8 cache[];

.visible .entry _Z17ker_Smoothing_GPUifPfS_S_iS_(
	.param .u32 _Z17ker_Smoothing_GPUifPfS_S_iS__param_0,
	.param .f32 _Z17ker_Smoothing_GPUifPfS_S_iS__param_1,
	.param .u64 .ptr .align 1 _Z17ker_Smoothing_GPUifPfS_S_iS__param_2,
	.param .u64 .ptr .align 1 _Z17ker_Smoothing_GPUifPfS_S_iS__param_3,
	.param .u64 .ptr .align 1 _Z17ker_Smoothing_GPUifPfS_S_iS__param_4,
	.param .u32 _Z17ker_Smoothing_GPUifPfS_S_iS__param_5,
	.param .u64 .ptr .align 1 _Z17ker_Smoothing_GPUifPfS_S_iS__param_6
)
{
	.reg .pred 	%p<23>;
	.reg .b32 	%r<46>;
	.reg .b32 	%f<52>;
	.reg .b64 	%rd<37>;
	.reg .b64 	%fd<8>;

	ld.param.u32 	%r19, [_Z17ker_Smoothing_GPUifPfS_S_iS__param_0];
	ld.param.f32 	%f9, [_Z17ker_Smoothing_GPUifPfS_S_iS__param_1];
	ld.param.u64 	%rd5, [_Z17ker_Smoothing_GPUifPfS_S_iS__param_2];
	ld.param.u64 	%rd6, [_Z17ker_Smoothing_GPUifPfS_S_iS__param_3];
	ld.param.u64 	%rd7, [_Z17ker_Smoothing_GPUifPfS_S_iS__param_4];
	ld.param.u32 	%r20, [_Z17ker_Smoothing_GPUifPfS_S_iS__param_5];
	ld.param.u64 	%rd4, [_Z17ker_Smoothing_GPUifPfS_S_iS__param_6];
	cvta.to.global.u64 	%rd1, %rd6;
	cvta.to.global.u64 	%rd2, %rd7;
	cvta.to.global.u64 	%rd3, %rd5;
	mov.u32 	%r45, %ntid.x;
	mov.u32 	%r2, %tid.x;
	mov.u32 	%r3, %ctaid.x;
	mad.lo.s32 	%r43, %r45, %r3, %r2;
	mul.lo.s32 	%r5, %r19, %r19;
	setp.ge.s32 	%p1, %r43, %r5;
	mov.f32 	%f51, 0f00000000;
	@%p1 bra 	$L__BB0_8;
	add.s32 	%r6, %r19, -1;
	and.b32  	%r21, %r20, -2147483647;
	setp.eq.s32 	%p2, %r21, 1;
	mul.f32 	%f1, %f9, %f9;
	cvt.f64.f32 	%fd1, %f1;
	mov.u32 	%r22, %nctaid.x;
	mul.lo.s32 	%r7, %r45, %r22;
	mov.f32 	%f51, 0f00000000;
	@%p2 bra 	$L__BB0_2;
	bra.uni 	$L__BB0_5;
$L__BB0_2:
	div.s32 	%r31, %r43, %r19;
	mul.lo.s32 	%r32, %r31, %r19;
	sub.s32 	%r9, %r43, %r32;
	setp.eq.s32 	%p11, %r9, 0;
	setp.eq.s32 	%p12, %r9, %r6;
	or.pred  	%p13, %p11, %p12;
	setp.eq.s32 	%p14, %r31, 0;
	or.pred  	%p15, %p13, %p14;
	setp.eq.s32 	%p16, %r31, %r6;
	or.pred  	%p17, %p15, %p16;
	@%p17 bra 	$L__BB0_4;
	cvt.s64.s32 	%rd21, %r32;
	cvt.s64.s32 	%rd22, %r9;
	add.s64 	%rd23, %rd22, %rd21;
	shl.b64 	%rd24, %rd23, 2;
	add.s64 	%rd25, %rd1, %rd24;
	ld.global.f32 	%f28, [%rd25+-4];
	ld.global.f32 	%f29, [%rd25+4];
	add.s32 	%r34, %r32, %r19;
	add.s32 	%r35, %r34, %r9;
	mul.wide.s32 	%rd26, %r35, 4;
	add.s64 	%rd27, %rd1, %rd26;
	ld.global.f32 	%f30, [%rd27];
	shl.b32 	%r36, %r19, 1;
	sub.s32 	%r37, %r34, %r36;
	add.s32 	%r38, %r37, %r9;
	mul.wide.s32 	%rd28, %r38, 4;
	add.s64 	%rd29, %rd1, %rd28;
	ld.global.f32 	%f31, [%rd29];
	add.f32 	%f32, %f28, %f29;
	add.f32 	%f33, %f32, %f30;
	add.f32 	%f34, %f33, %f31;
	mul.wide.s32 	%rd30, %r43, 4;
	add.s64 	%rd31, %rd2, %rd30;
	ld.global.f32 	%f35, [%rd31];
	mul.f32 	%f36, %f1, %f35;
	sub.f32 	%f37, %f34, %f36;
	mul.f32 	%f38, %f37, 0f3E800000;
	add.s64 	%rd32, %rd3, %rd30;
	st.global.f32 	[%rd32], %f38;
	add.s64 	%rd33, %rd1, %rd30;
	ld.global.f32 	%f39, [%rd33];
	sub.f32 	%f40, %f38, %f39;
	cvt.f64.f32 	%fd5, %f40;
	mul.f64 	%fd6, %fd5, 0d4010000000000000;
	div.rn.f64 	%fd7, %fd6, %fd1;
	cvt.rn.f32.f64 	%f41, %fd7;
	abs.f32 	%f42, %f41;
	add.f32 	%f51, %f51, %f42;
$L__BB0_4:
	add.s32 	%r43, %r43, %r7;
	setp.lt.s32 	%p18, %r43, %r5;
	@%p18 bra 	$L__BB0_2;
	bra.uni 	$L__BB0_8;
$L__BB0_5:
	div.s32 	%r23, %r43, %r19;
	mul.lo.s32 	%r24, %r23, %r19;
	sub.s32 	%r13, %r43, %r24;
	setp.eq.s32 	%p3, %r13, 0;
	setp.eq.s32 	%p4, %r13, %r6;
	or.pred  	%p5, %p3, %p4;
	setp.eq.s32 	%p6, %r23, 0;
	or.pred  	%p7, %p5, %p6;
	setp.eq.s32 	%p8, %r23, %r6;
	or.pred  	%p9, %p7, %p8;
	@%p9 bra 	$L__BB0_7;
	cvt.s64.s32 	%rd8, %r24;
	cvt.s64.s32 	%rd9, %r13;
	add.s64 	%rd10, %rd9, %rd8;
	shl.b64 	%rd11, %rd10, 2;
	add.s64 	%rd12, %rd3, %rd11;
	ld.global.f32 	%f12, [%rd12+-4];
	ld.global.f32 	%f13, [%rd12+4];
	add.s32 	%r26, %r24, %r19;
	add.s32 	%r27, %r26, %r13;
	mul.wide.s32 	%rd13, %r27, 4;
	add.s64 	%rd14, %rd3, %rd13;
	ld.global.f32 	%f14, [%rd14];
	shl.b32 	%r28, %r19, 1;
	sub.s32 	%r29, %r26, %r28;
	add.s32 	%r30, %r29, %r13;
	mul.wide.s32 	%rd15, %r30, 4;
	add.s64 	%rd16, %rd3, %rd15;
	ld.global.f32 	%f15, [%rd16];
	add.f32 	%f16, %f12, %f13;
	add.f32 	%f17, %f16, %f14;
	add.f32 	%f18, %f17, %f15;
	mul.wide.s32 	%rd17, %r43, 4;
	add.s64 	%rd18, %rd2, %rd17;
	ld.global.f32 	%f19, [%rd18];
	mul.f32 	%f20, %f1, %f19;
	sub.f32 	%f21, %f18, %f20;
	mul.f32 	%f22, %f21, 0f3E800000;
	add.s64 	%rd19, %rd1, %rd17;
	st.global.f32 	[%rd19], %f22;
	add.s64 	%rd20, %rd3, %rd17;
	ld.global.f32 	%f23, [%rd20];
	sub.f32 	%f24, %f23, %f22;
	cvt.f64.f32 	%fd2, %f24;
	mul.f64 	%fd3, %fd2, 0d4010000000000000;
	div.rn.f64 	%fd4, %fd3, %fd1;
	cvt.rn.f32.f64 	%f25, %fd4;
	abs.f32 	%f26, %f25;
	add.f32 	%f51, %f51, %f26;
$L__BB0_7:
	add.s32 	%r43, %r43, %r7;
	setp.lt.s32 	%p10, %r43, %r5;
	@%p10 bra 	$L__BB0_5;
$L__BB0_8:
	shl.b32 	%r39, %r2, 2;
	mov.u32 	%r40, cache;
	add.s32 	%r16, %r40, %r39;
	st.shared.f32 	[%r16], %f51;
	bar.sync 	0;
	setp.lt.u32 	%p19, %r45, 2;
	@%p19 bra 	$L__BB0_12;
$L__BB0_9:
	shr.u32 	%r18, %r45, 1;
	setp.ge.u32 	%p20, %r2, %r18;
	@%p20 bra 	$L__BB0_11;
	ld.shared.f32 	%f43, [%r16];
	shl.b32 	%r41, %r18, 2;
	add.s32 	%r42, %r16, %r41;
	ld.shared.f32 	%f44, [%r42];
	add.f32 	%f45, %f43, %f44;
	st.shared.f32 	[%r16], %f45;
$L__BB0_11:
	bar.sync 	0;
	setp.gt.u32 	%p21, %r45, 3;
	mov.u32 	%r45, %r18;
	@%p21 bra 	$L__BB0_9;
$L__BB0_12:
	setp.ne.s32 	%p22, %r2, 0;
	@%p22 bra 	$L__BB0_14;
	ld.shared.f32 	%f46, [cache];
	cvta.to.global.u64 	%rd34, %rd4;
	mul.wide.u32 	%rd35, %r3, 4;
	add.s64 	%rd36, %rd34, %rd35;
	st.global.f32 	[%rd36], %f46;
$L__BB0_14:
	ret;

}


// ===== COMPILED SASS (sm_100) =====

	.target	sm_100

	.elftype	@"ET_EXEC"


//--------------------- .note.nv.tkinfo           --------------------------
	.section	.note.nv.tkinfo,"",@"SHT_NOTE"
	.sectionflags	@"SHF_NOTE_NV_TKINFO"
	.tkinfo
        /*0018*/ 	.word	0x00000002
        /*0030*/ 	.string	""
        /*0030*/ 	.string	"ptxas"
        /*0030*/ 	.string	"Cuda compilation tools, release 13.0, V13.0.88"
        /*0030*/ 	.string	"Build cuda_13.0.r13.0/compiler.36424714_0"
        /*0030*/ 	.string	"-arch sm_100 -m 64 "



//--------------------- .note.nv.cuinfo           --------------------------
	.section	.note.nv.cuinfo,"",@"SHT_NOTE"
	.sectionflags	@"SHF_NOTE_NV_CUINFO"
        /*0018*/ 	.short	0x0002
        /*001a*/ 	.short	0x0064
        /*001c*/ 	.short	0x0082
	.zero		2


//--------------------- .nv.info                  --------------------------
	.section	.nv.info,"",@"SHT_CUDA_INFO"
	.align	4


	//----- nvinfo : EIATTR_REGCOUNT
	.align		4
        /*0000*/ 	.byte	0x04, 0x2f
        /*0002*/ 	.short	(.L_1 - .L_0)
	.align		4
.L_0:
        /*0004*/ 	.word	index@(_Z17ker_Smoothing_GPUifPfS_S_iS_)
        /*0008*/ 	.word	0x00000028


	//----- nvinfo : EIATTR_FRAME_SIZE
	.align		4
.L_1:
        /*000c*/ 	.byte	0x04, 0x11
        /*000e*/ 	.short	(.L_3 - .L_2)
	.align		4
.L_2:
        /*0010*/ 	.word	index@($__internal_0_$__cuda_sm20_div_rn_f64_full)
        /*0014*/ 	.word	0x00000000


	//----- nvinfo : EIATTR_FRAME_SIZE
	.align		4
.L_3:
        /*0018*/ 	.byte	0x04, 0x11
        /*001a*/ 	.short	(.L_5 - .L_4)
	.align		4
.L_4:
        /*001c*/ 	.word	index@(_Z17ker_Smoothing_GPUifPfS_S_iS_)
        /*0020*/ 	.word	0x00000000


	//----- nvinfo : EIATTR_MIN_STACK_SIZE
	.align		4
.L_5:
        /*0024*/ 	.byte	0x04, 0x12
        /*0026*/ 	.short	(.L_7 - .L_6)
	.align		4
.L_6:
        /*0028*/ 	.word	index@(_Z17ker_Smoothing_GPUifPfS_S_iS_)
        /*002c*/ 	.word	0x00000000
.L_7:


//--------------------- .nv.compat                --------------------------
	.section	.nv.compat,"",@"SHT_CUDA_COMPAT_INFO"
	.align	4
        /*0000*/ 	.byte	0x02, 0x09, 0x00, 0x00, 0x02, 0x02, 0x01, 0x00, 0x02, 0x05, 0x05, 0x00, 0x03, 0x07, 0x01, 0x01
        /*0010*/ 	.byte	0x02, 0x03, 0x00, 0x00, 0x02, 0x06, 0x01, 0x00, 0x04, 0x0b, 0x08, 0x00, 0x01, 0x00, 0x00, 0x00
        /*0020*/ 	.byte	0x00, 0x00, 0x00, 0x00


//--------------------- .nv.info._Z17ker_Smoothing_GPUifPfS_S_iS_ --------------------------
	.section	.nv.info._Z17ker_Smoothing_GPUifPfS_S_iS_,"",@"SHT_CUDA_INFO"
	.sectionflags	@""
	.align	4


	//----- nvinfo : EIATTR_CUDA_API_VERSION
	.align		4
        /*0000*/ 	.byte	0x04, 0x37
        /*0002*/ 	.short	(.L_9 - .L_8)
.L_8:
        /*0004*/ 	.word	0x00000082


	//----- nvinfo : EIATTR_KPARAM_INFO
	.align		4
.L_9:
        /*0008*/ 	.byte	0x04, 0x17
        /*000a*/ 	.short	(.L_11 - .L_10)
.L_10:
        /*000c*/ 	.word	0x00000000
        /*0010*/ 	.short	0x0006
        /*0012*/ 	.short	0x0028
        /*0014*/ 	.byte	0x00, 0xf5, 0x21, 0x00


	//----- nvinfo : EIATTR_KPARAM_INFO
	.align		4
.L_11:
        /*0018*/ 	.byte	0x04, 0x17
        /*001a*/ 	.short	(.L_13 - .L_12)
.L_12:
        /*001c*/ 	.word	0x00000000
        /*0020*/ 	.short	0x0005
        /*0022*/ 	.short	0x0020
        /*0024*/ 	.byte	0x00, 0xf0, 0x11, 0x00


	//----- nvinfo : EIATTR_KPARAM_INFO
	.align		4
.L_13:
        /*0028*/ 	.byte	0x04, 0x17
        /*002a*/ 	.short	(.L_15 - .L_14)
.L_14:
        /*002c*/ 	.word	0x00000000
        /*0030*/ 	.short	0x0004
        /*0032*/ 	.short	0x0018
        /*0034*/ 	.byte	0x00, 0xf5, 0x21, 0x00


	//----- nvinfo : EIATTR_KPARAM_INFO
	.align		4
.L_15:
        /*0038*/ 	.byte	0x04, 0x17
        /*003a*/ 	.short	(.L_17 - .L_16)
.L_16:
        /*003c*/ 	.word	0x00000000
        /*0040*/ 	.short	0x0003
        /*0042*/ 	.short	0x0010
        /*0044*/ 	.byte	0x00, 0xf5, 0x21, 0x00


	//----- nvinfo : EIATTR_KPARAM_INFO
	.align		4
.L_17:
        /*0048*/ 	.byte	0x04, 0x17
        /*004a*/ 	.short	(.L_19 - .L_18)
.L_18:
        /*004c*/ 	.word	0x00000000
        /*0050*/ 	.short	0x0002
        /*0052*/ 	.short	0x0008
        /*0054*/ 	.byte	0x00, 0xf5, 0x21, 0x00


	//----- nvinfo : EIATTR_KPARAM_INFO
	.align		4
.L_19:
        /*0058*/ 	.byte	0x04, 0x17
        /*005a*/ 	.short	(.L_21 - .L_20)
.L_20:
        /*005c*/ 	.word	0x00000000
        /*0060*/ 	.short	0x0001
        /*0062*/ 	.short	0x0004
        /*0064*/ 	.byte	0x00, 0xf0, 0x11, 0x00


	//----- nvinfo : EIATTR_KPARAM_INFO
	.align		4
.L_21:
        /*0068*/ 	.byte	0x04, 0x17
        /*006a*/ 	.short	(.L_23 - .L_22)
.L_22:
        /*006c*/ 	.word	0x00000000
        /*0070*/ 	.short	0x0000
        /*0072*/ 	.short	0x0000
        /*0074*/ 	.byte	0x00, 0xf0, 0x11, 0x00


	//----- nvinfo : EIATTR_SPARSE_MMA_MASK
	.align		4
.L_23:
        /*0078*/ 	.byte	0x03, 0x50
        /*007a*/ 	.short	0x0000


	//----- nvinfo : EIATTR_MAXREG_COUNT
	.align		4
        /*007c*/ 	.byte	0x03, 0x1b
        /*007e*/ 	.short	0x00ff


	//----- nvinfo : EIATTR_NUM_BARRIERS
	.align		4
        /*0080*/ 	.byte	0x02, 0x4c
        /*0082*/ 	.byte	0x01
	.zero		1


	//----- nvinfo : EIATTR_MERCURY_ISA_VERSION
	.align		4
        /*0084*/ 	.byte	0x03, 0x5f
        /*0086*/ 	.short	0x0101


	//----- nvinfo : EIATTR_VRC_CTA_INIT_COUNT
	.align		4
        /*0088*/ 	.byte	0x02, 0x4a
	.zero		1
	.zero		1


	//----- nvinfo : EIATTR_EXIT_INSTR_OFFSETS
	.align		4
        /*008c*/ 	.byte	0x04, 0x1c
        /*008e*/ 	.short	(.L_25 - .L_24)


	//   ....[0]....
.L_24:
        /*0090*/ 	.word	0x00000f00


	//   ....[1]....
        /*0094*/ 	.word	0x00000f80


	//----- nvinfo : EIATTR_CRS_STACK_SIZE
	.align		4
.L_25:
        /*0098*/ 	.byte	0x04, 0x1e
        /*009a*/ 	.short	(.L_27 - .L_26)
.L_26:
        /*009c*/ 	.word	0x00000000


	//----- nvinfo : EIATTR_CBANK_PARAM_SIZE
	.align		4
.L_27:
        /*00a0*/ 	.byte	0x03, 0x19
        /*00a2*/ 	.short	0x0030


	//----- nvinfo : EIATTR_PARAM_CBANK
	.align		4
        /*00a4*/ 	.byte	0x04, 0x0a
        /*00a6*/ 	.short	(.L_29 - .L_28)
	.align		4
.L_28:
        /*00a8*/ 	.word	index@(.nv.constant0._Z17ker_Smoothing_GPUifPfS_S_iS_)
        /*00ac*/ 	.short	0x0380
        /*00ae*/ 	.short	0x0030


	//----- nvinfo : EIATTR_SW_WAR
	.align		4
.L_29:
        /*00b0*/ 	.byte	0x04, 0x36
        /*00b2*/ 	.short	(.L_31 - .L_30)
.L_30:
        /*00b4*/ 	.word	0x00000008
.L_31:


//--------------------- .nv.callgraph             --------------------------
	.section	.nv.callgraph,"",@"SHT_CUDA_CALLGRAPH"
	.align	4
	.sectionentsize	8
	.align		4
        /*0000*/ 	.word	0x00000000
	.align		4
        /*0004*/ 	.word	0xffffffff
	.align		4
        /*0008*/ 	.word	0x00000000
	.align		4
        /*000c*/ 	.word	0xfffffffe
	.align		4
        /*0010*/ 	.word	0x00000000
	.align		4
        /*0014*/ 	.word	0xfffffffd
	.align		4
        /*0018*/ 	.word	0x00000000
	.align		4
        /*001c*/ 	.word	0xfffffffc


//--------------------- .text._Z17ker_Smoothing_GPUifPfS_S_iS_ --------------------------
	.section	.text._Z17ker_Smoothing_GPUifPfS_S_iS_,"ax",@progbits
	.align	128
        .global         _Z17ker_Smoothing_GPUifPfS_S_iS_
        .type           _Z17ker_Smoothing_GPUifPfS_S_iS_,@function
        .size           _Z17ker_Smoothing_GPUifPfS_S_iS_,(.L_x_21 - _Z17ker_Smoothing_GPUifPfS_S_iS_)
        .other          _Z17ker_Smoothing_GPUifPfS_S_iS_,@"STO_CUDA_ENTRY STV_DEFAULT"
_Z17ker_Smoothing_GPUifPfS_S_iS_:
.text._Z17ker_Smoothing_GPUifPfS_S_iS_:
[----:B------:R-:W-:Y:S01]  /*0000*/  LDC R1, c[0x0][0x37c] ;  /* 0x0000df00ff017b82 */ /* 0x000fe20000000800 */
[----:B------:R-:W0:Y:S07]  /*0010*/  S2R R2, SR_TID.X ;  /* 0x0000000000027919 */ /* 0x000e2e0000002100 */
[----:B------:R-:W1:Y:S01]  /*0020*/  LDC R30, c[0x0][0x380] ;  /* 0x0000e000ff1e7b82 */ /* 0x000e620000000800 */
[----:B------:R-:W2:Y:S01]  /*0030*/  LDCU UR4, c[0x0][0x360] ;  /* 0x00006c00ff0477ac */ /* 0x000ea20008000800 */
[----:B------:R-:W-:Y:S01]  /*0040*/  BSSY.RECONVERGENT B0, `(.L_x_0) ;  /* 0x00000d7000007945 */ /* 0x000fe20003800200 */
[----:B------:R-:W0:Y:S01]  /*0050*/  S2R R3, SR_CTAID.X ;  /* 0x0000000000037919 */ /* 0x000e220000002500 */
[----:B------:R-:W-:Y:S01]  /*0060*/  IMAD.MOV.U32 R5, RZ, RZ, RZ ;  /* 0x000000ffff057224 */ /* 0x000fe200078e00ff */
[----:B------:R-:W3:Y:S01]  /*0070*/  LDCU.64 UR6, c[0x0][0x358] ;  /* 0x00006b00ff0677ac */ /* 0x000ee20008000a00 */
[----:B------:R-:W4:Y:S01]  /*0080*/  LDCU.64 UR8, c[0x0][0x388] ;  /* 0x00007100ff0877ac */ /* 0x000f220008000a00 */
[----:B------:R-:W0:Y:S01]  /*0090*/  LDCU.64 UR10, c[0x0][0x390] ;  /* 0x00007200ff0a77ac */ /* 0x000e220008000a00 */
[----:B--2---:R-:W-:-:S02]  /*00a0*/  IMAD.U32 R6, RZ, RZ, UR4 ;  /* 0x00000004ff067e24 */ /* 0x004fc4000f8e00ff */
[----:B-1----:R-:W-:Y:S02]  /*00b0*/  IMAD R4, R30, R30, RZ ;  /* 0x0000001e1e047224 */ /* 0x002fe400078e02ff */
[----:B0-----:R-:W-:-:S05]  /*00c0*/  IMAD R31, R3, UR4, R2 ;  /* 0x00000004031f7c24 */ /* 0x001fca000f8e0202 */
[----:B------:R-:W-:-:S13]  /*00d0*/  ISETP.GE.AND P0, PT, R31, R4, PT ;  /* 0x000000041f00720c */ /* 0x000fda0003f06270 */
[----:B---34-:R-:W-:Y:S05]  /*00e0*/  @P0 BRA `(.L_x_1) ;  /* 0x0000000c00300947 */ /* 0x018fea0003800000 */
[----:B------:R-:W0:Y:S01]  /*00f0*/  LDC R9, c[0x0][0x384] ;  /* 0x0000e100ff097b82 */ /* 0x000e220000000800 */
[----:B------:R-:W1:Y:S01]  /*0100*/  LDCU UR4, c[0x0][0x3a0] ;  /* 0x00007400ff0477ac */ /* 0x000e620008000800 */
[----:B------:R-:W-:Y:S02]  /*0110*/  VIADD R30, R30, 0xffffffff ;  /* 0xffffffff1e1e7836 */ /* 0x000fe40000000000 */
[----:B------:R-:W-:Y:S01]  /*0120*/  IMAD.MOV.U32 R5, RZ, RZ, RZ ;  /* 0x000000ffff057224 */ /* 0x000fe200078e00ff */
[----:B------:R-:W2:Y:S03]  /*0130*/  LDCU UR5, c[0x0][0x370] ;  /* 0x00006e00ff0577ac */ /* 0x000ea60008000800 */
[----:B------:R-:W3:Y:S08]  /*0140*/  LDC R7, c[0x0][0x380] ;  /* 0x0000e000ff077b82 */ /* 0x000ef00000000800 */
[----:B------:R-:W4:Y:S01]  /*0150*/  LDC R8, c[0x0][0x380] ;  /* 0x0000e000ff087b82 */ /* 0x000f220000000800 */
[----:B-1----:R-:W-:-:S04]  /*0160*/  ULOP3.LUT UR4, UR4, 0x80000001, URZ, 0xc0, !UPT ;  /* 0x8000000104047892 */ /* 0x002fc8000f8ec0ff */
[----:B------:R-:W-:-:S03]  /*0170*/  UISETP.NE.AND UP0, UPT, UR4, 0x1, UPT ;  /* 0x000000010400788c */ /* 0x000fc6000bf05270 */
[----:B------:R-:W1:Y:S01]  /*0180*/  LDC.64 R12, c[0x0][0x388] ;  /* 0x0000e200ff0c7b82 */ /* 0x000e620000000a00 */
[----:B0-----:R-:W-:Y:S01]  /*0190*/  FMUL R9, R9, R9 ;  /* 0x0000000909097220 */ /* 0x001fe20000400000 */
[----:B--2---:R-:W-:-:S03]  /*01a0*/  IMAD R32, R6, UR5, RZ ;  /* 0x0000000506207c24 */ /* 0x004fc6000f8e02ff */
[----:B------:R0:W2:Y:S03]  /*01b0*/  F2F.F64.F32 R14, R9 ;  /* 0x00000009000e7310 */ /* 0x0000a60000201800 */
[----:B------:R-:W0:Y:S01]  /*01c0*/  LDC.64 R10, c[0x0][0x388] ;  /* 0x0000e200ff0a7b82 */ /* 0x000e220000000a00 */
[----:B---3--:R-:W-:Y:S05]  /*01d0*/  BRA.U !UP0, `(.L_x_2) ;  /* 0x0000000508807547 */ /* 0x008fea000b800000 */
[----:B------:R-:W-:Y:S01]  /*01e0*/  BSSY.RECONVERGENT B1, `(.L_x_3) ;  /* 0x000005e000017945 */ /* 0x000fe20003800200 */
.L_x_8:
[----:B----4-:R-:W-:Y:S01]  /*01f0*/  IABS R7, R8 ;  /* 0x0000000800077213 */ /* 0x010fe20000000000 */
[----:B------:R-:W-:Y:S03]  /*0200*/  BSSY.RECONVERGENT B2, `(.L_x_4) ;  /* 0x0000058000027945 */ /* 0x000fe60003800200 */
[----:B------:R-:W3:Y:S08]  /*0210*/  I2F.RP R0, R7 ;  /* 0x0000000700007306 */ /* 0x000ef00000209400 */
[----:B---3--:R-:W0:Y:S02]  /*0220*/  MUFU.RCP R0, R0 ;  /* 0x0000000000007308 */ /* 0x008e240000001000 */
[----:B0-----:R-:W-:-:S06]  /*0230*/  IADD3 R10, PT, PT, R0, 0xffffffe, RZ ;  /* 0x0ffffffe000a7810 */ /* 0x001fcc0007ffe0ff */
[----:B------:R0:W3:Y:S02]  /*0240*/  F2I.FTZ.U32.TRUNC.NTZ R11, R10 ;  /* 0x0000000a000b7305 */ /* 0x0000e4000021f000 */
[----:B0-----:R-:W-:Y:S02]  /*0250*/  IMAD.MOV.U32 R10, RZ, RZ, RZ ;  /* 0x000000ffff0a7224 */ /* 0x001fe400078e00ff */
[----:B---3--:R-:W-:-:S04]  /*0260*/  IMAD.MOV R16, RZ, RZ, -R11 ;  /* 0x000000ffff107224 */ /* 0x008fc800078e0a0b */
[----:B------:R-:W-:Y:S01]  /*0270*/  IMAD R17, R16, R7, RZ ;  /* 0x0000000710117224 */ /* 0x000fe200078e02ff */
[----:B------:R-:W-:-:S03]  /*0280*/  IABS R16, R31 ;  /* 0x0000001f00107213 */ /* 0x000fc60000000000 */
[----:B------:R-:W-:-:S06]  /*0290*/  IMAD.HI.U32 R11, R11, R17, R10 ;  /* 0x000000110b0b7227 */ /* 0x000fcc00078e000a */
[----:B------:R-:W-:-:S04]  /*02a0*/  IMAD.HI.U32 R11, R11, R16, RZ ;  /* 0x000000100b0b7227 */ /* 0x000fc800078e00ff */
[----:B------:R-:W-:-:S04]  /*02b0*/  IMAD.MOV R0, RZ, RZ, -R11 ;  /* 0x000000ffff007224 */ /* 0x000fc800078e0a0b */
[----:B------:R-:W-:-:S05]  /*02c0*/  IMAD R0, R7, R0, R16 ;  /* 0x0000000007007224 */ /* 0x000fca00078e0210 */
[----:B------:R-:W-:-:S13]  /*02d0*/  ISETP.GT.U32.AND P1, PT, R7, R0, PT ;  /* 0x000000000700720c */ /* 0x000fda0003f24070 */
[----:B------:R-:W-:Y:S01]  /*02e0*/  @!P1 IMAD.IADD R0, R0, 0x1, -R7 ;  /* 0x0000000100009824 */ /* 0x000fe200078e0a07 */
[----:B------:R-:W-:Y:S02]  /*02f0*/  @!P1 IADD3 R11, PT, PT, R11, 0x1, RZ ;  /* 0x000000010b0b9810 */ /* 0x000fe40007ffe0ff */
[----:B------:R-:W-:Y:S02]  /*0300*/  ISETP.NE.AND P1, PT, R8, RZ, PT ;  /* 0x000000ff0800720c */ /* 0x000fe40003f25270 */
[----:B------:R-:W-:Y:S02]  /*0310*/  ISETP.GE.U32.AND P0, PT, R0, R7, PT ;  /* 0x000000070000720c */ /* 0x000fe40003f06070 */
[----:B------:R-:W-:-:S04]  /*0320*/  LOP3.LUT R0, R31, R8, RZ, 0x3c, !PT ;  /* 0x000000081f007212 */ /* 0x000fc800078e3cff */
[----:B------:R-:W-:-:S07]  /*0330*/  ISETP.GE.AND P2, PT, R0, RZ, PT ;  /* 0x000000ff0000720c */ /* 0x000fce0003f46270 */
[----:B------:R-:W-:-:S06]  /*0340*/  @P0 VIADD R11, R11, 0x1 ;  /* 0x000000010b0b0836 */ /* 0x000fcc0000000000 */
[----:B------:R-:W-:Y:S01]  /*0350*/  @!P2 IMAD.MOV R11, RZ, RZ, -R11 ;  /* 0x000000ffff0ba224 */ /* 0x000fe200078e0a0b */
[----:B------:R-:W-:-:S05]  /*0360*/  @!P1 LOP3.LUT R11, RZ, R8, RZ, 0x33, !PT ;  /* 0x00000008ff0b9212 */ /* 0x000fca00078e33ff */
[----:B------:R-:W-:-:S04]  /*0370*/  IMAD R18, R11, R8, RZ ;  /* 0x000000080b127224 */ /* 0x000fc800078e02ff */
[----:B------:R-:W-:-:S05]  /*0380*/  IMAD.IADD R23, R31, 0x1, -R18 ;  /* 0x000000011f177824 */ /* 0x000fca00078e0a12 */
[----:B------:R-:W-:-:S04]  /*0390*/  ISETP.NE.AND P0, PT, R23, R30, PT ;  /* 0x0000001e1700720c */ /* 0x000fc80003f05270 */
[----:B------:R-:W-:-:S04]  /*03a0*/  ISETP.EQ.OR P0, PT, R23, RZ, !P0 ;  /* 0x000000ff1700720c */ /* 0x000fc80004702670 */
[----:B------:R-:W-:-:S04]  /*03b0*/  ISETP.EQ.OR P0, PT, R11, RZ, P0 ;  /* 0x000000ff0b00720c */ /* 0x000fc80000702670 */
[----:B------:R-:W-:-:S13]  /*03c0*/  ISETP.EQ.OR P0, PT, R11, R30, P0 ;  /* 0x0000001e0b00720c */ /* 0x000fda0000702670 */
[----:B------:R-:W-:Y:S05]  /*03d0*/  @P0 BRA `(.L_x_5) ;  /* 0x0000000000e80947 */ /* 0x000fea0003800000 */
[----:B------:R-:W0:Y:S01]  /*03e0*/  LDC.64 R10, c[0x0][0x398] ;  /* 0x0000e600ff0a7b82 */ /* 0x000e220000000a00 */
[----:B------:R-:W-:Y:S01]  /*03f0*/  SHF.R.S32.HI R7, RZ, 0x1f, R23 ;  /* 0x0000001fff077819 */ /* 0x000fe20000011417 */
[C---:B------:R-:W-:Y:S01]  /*0400*/  IMAD.IADD R0, R18.reuse, 0x1, R8 ;  /* 0x0000000112007824 */ /* 0x040fe200078e0208 */
[----:B------:R-:W-:Y:S02]  /*0410*/  IADD3 R16, P0, PT, R18, R23, RZ ;  /* 0x0000001712107210 */ /* 0x000fe40007f1e0ff */
[----:B------:R-:W-:Y:S01]  /*0420*/  IADD3 R19, PT, PT, -R8, RZ, RZ ;  /* 0x000000ff08137210 */ /* 0x000fe20007ffe1ff */
[--C-:B------:R-:W-:Y:S01]  /*0430*/  IMAD.IADD R21, R23, 0x1, R0.reuse ;  /* 0x0000000117157824 */ /* 0x100fe200078e0200 */
[----:B------:R-:W-:Y:S02]  /*0440*/  LEA.HI.X.SX32 R17, R18, R7, 0x1, P0 ;  /* 0x0000000712117211 */ /* 0x000fe400000f0eff */
[----:B------:R-:W-:Y:S01]  /*0450*/  LEA R18, P0, R16, UR8, 0x2 ;  /* 0x0000000810127c11 */ /* 0x000fe2000f8010ff */
[----:B------:R-:W-:-:S02]  /*0460*/  IMAD R7, R19, 0x2, R0 ;  /* 0x0000000213077824 */ /* 0x000fc400078e0200 */
[----:B-1----:R-:W-:Y:S01]  /*0470*/  IMAD.WIDE R20, R21, 0x4, R12 ;  /* 0x0000000415147825 */ /* 0x002fe200078e020c */
[----:B------:R-:W-:-:S03]  /*0480*/  LEA.HI.X R19, R16, UR9, R17, 0x2, P0 ;  /* 0x0000000910137c11 */ /* 0x000fc600080f1411 */
[----:B------:R-:W-:Y:S02]  /*0490*/  IMAD.IADD R17, R23, 0x1, R7 ;  /* 0x0000000117117824 */ /* 0x000fe400078e0207 */
[----:B------:R-:W3:Y:S02]  /*04a0*/  LDG.E R0, desc[UR6][R18.64+-0x4] ;  /* 0xfffffc0612007981 */ /* 0x000ee4000c1e1900 */
[----:B------:R-:W-:Y:S02]  /*04b0*/  IMAD.WIDE R16, R17, 0x4, R12 ;  /* 0x0000000411107825 */ /* 0x000fe400078e020c */
[----:B------:R1:W3:Y:S02]  /*04c0*/  LDG.E R7, desc[UR6][R18.64+0x4] ;  /* 0x0000040612077981 */ /* 0x0002e4000c1e1900 */
[C---:B0-----:R-:W-:Y:S02]  /*04d0*/  IMAD.WIDE R22, R31.reuse, 0x4, R10 ;  /* 0x000000041f167825 */ /* 0x041fe400078e020a */
[----:B------:R-:W4:Y:S01]  /*04e0*/  LDG.E R20, desc[UR6][R20.64] ;  /* 0x0000000614147981 */ /* 0x000f22000c1e1900 */
[----:B------:R-:W0:Y:S03]  /*04f0*/  LDC.64 R10, c[0x0][0x390] ;  /* 0x0000e400ff0a7b82 */ /* 0x000e260000000a00 */
[----:B------:R-:W5:Y:S04]  /*0500*/  LDG.E R16, desc[UR6][R16.64] ;  /* 0x0000000610107981 */ /* 0x000f68000c1e1900 */
[----:B------:R-:W2:Y:S01]  /*0510*/  LDG.E R22, desc[UR6][R22.64] ;  /* 0x0000000616167981 */ /* 0x000ea2000c1e1900 */
[----:B-1----:R-:W-:-:S04]  /*0520*/  IMAD.WIDE R18, R31, 0x4, R12 ;  /* 0x000000041f127825 */ /* 0x002fc800078e020c */
[----:B0-----:R-:W-:-:S04]  /*0530*/  IMAD.WIDE R10, R31, 0x4, R10 ;  /* 0x000000041f0a7825 */ /* 0x001fc800078e020a */
[----:B---3--:R-:W-:-:S04]  /*0540*/  FADD R7, R0, R7 ;  /* 0x0000000700077221 */ /* 0x008fc80000000000 */
[----:B----4-:R-:W-:-:S04]  /*0550*/  FADD R7, R20, R7 ;  /* 0x0000000714077221 */ /* 0x010fc80000000000 */
[----:B-----5:R-:W-:-:S04]  /*0560*/  FADD R0, R16, R7 ;  /* 0x0000000710007221 */ /* 0x020fc80000000000 */
[----:B--2---:R-:W-:-:S04]  /*0570*/  FFMA R0, -R9, R22, R0 ;  /* 0x0000001609007223 */ /* 0x004fc80000000100 */
[----:B------:R-:W-:-:S05]  /*0580*/  FMUL R7, R0, 0.25 ;  /* 0x3e80000000077820 */ /* 0x000fca0000400000 */
[----:B------:R0:W-:Y:S04]  /*0590*/  STG.E desc[UR6][R10.64], R7 ;  /* 0x000000070a007986 */ /* 0x0001e8000c101906 */
[----:B------:R-:W2:Y:S01]  /*05a0*/  LDG.E R18, desc[UR6][R18.64] ;  /* 0x0000000612127981 */ /* 0x000ea2000c1e1900 */
[----:B------:R-:W1:Y:S01]  /*05b0*/  MUFU.RCP64H R17, R15 ;  /* 0x0000000f00117308 */ /* 0x000e620000001800 */
[----:B------:R-:W-:Y:S01]  /*05c0*/  IMAD.MOV.U32 R16, RZ, RZ, 0x1 ;  /* 0x00000001ff107424 */ /* 0x000fe200078e00ff */
[----:B------:R-:W-:Y:S05]  /*05d0*/  BSSY.RECONVERGENT B3, `(.L_x_6) ;  /* 0x0000018000037945 */ /* 0x000fea0003800200 */
[----:B-1----:R-:W-:-:S08]  /*05e0*/  DFMA R20, -R14, R16, 1 ;  /* 0x3ff000000e14742b */ /* 0x002fd00000000110 */
[----:B------:R-:W-:-:S08]  /*05f0*/  DFMA R20, R20, R20, R20 ;  /* 0x000000141414722b */ /* 0x000fd00000000014 */
[----:B------:R-:W-:-:S08]  /*0600*/  DFMA R20, R16, R20, R16 ;  /* 0x000000141014722b */ /* 0x000fd00000000010 */
[----:B------:R-:W-:-:S08]  /*0610*/  DFMA R22, -R14, R20, 1 ;  /* 0x3ff000000e16742b */ /* 0x000fd00000000114 */
[----:B------:R-:W-:Y:S01]  /*0620*/  DFMA R22, R20, R22, R20 ;  /* 0x000000161416722b */ /* 0x000fe20000000014 */
[----:B--2---:R-:W-:-:S04]  /*0630*/  FADD R0, -R7, R18 ;  /* 0x0000001207007221 */ /* 0x004fc80000000100 */
[----:B------:R-:W1:Y:S02]  /*0640*/  F2F.F64.F32 R16, R0 ;  /* 0x0000000000107310 */ /* 0x000e640000201800 */
[----:B-1----:R-:W-:-:S08]  /*0650*/  DMUL R16, R16, 4 ;  /* 0x4010000010107828 */ /* 0x002fd00000000000 */
[----:B0-----:R-:W-:Y:S02]  /*0660*/  DMUL R10, R16, R22 ;  /* 0x00000016100a7228 */ /* 0x001fe40000000000 */
[----:B------:R-:W-:-:S06]  /*0670*/  FSETP.GEU.AND P1, PT, |R17|, 6.5827683646048100446e-37, PT ;  /* 0x036000001100780b */ /* 0x000fcc0003f2e200 */
[----:B------:R-:W-:-:S08]  /*0680*/  DFMA R18, -R14, R10, R16 ;  /* 0x0000000a0e12722b */ /* 0x000fd00000000110 */
[----:B------:R-:W-:-:S10]  /*0690*/  DFMA R10, R22, R18, R10 ;  /* 0x00000012160a722b */ /* 0x000fd4000000000a */
[----:B------:R-:W-:-:S05]  /*06a0*/  FFMA R7, RZ, R15, R11 ;  /* 0x0000000fff077223 */ /* 0x000fca000000000b */
[----:B------:R-:W-:-:S13]  /*06b0*/  FSETP.GT.AND P0, PT, |R7|, 1.469367938527859385e-39, PT ;  /* 0x001000000700780b */ /* 0x000fda0003f04200 */
[----:B------:R-:W-:Y:S05]  /*06c0*/  @P0 BRA P1, `(.L_x_7) ;  /* 0x0000000000200947 */ /* 0x000fea0000800000 */
[----:B------:R-:W-:Y:S01]  /*06d0*/  MOV R20, R16 ;  /* 0x0000001000147202 */ /* 0x000fe20000000f00 */
[----:B------:R-:W-:Y:S01]  /*06e0*/  IMAD.MOV.U32 R21, RZ, RZ, R17 ;  /* 0x000000ffff157224 */ /* 0x000fe200078e0011 */
[----:B------:R-:W-:Y:S01]  /*06f0*/  MOV R0, 0x730 ;  /* 0x0000073000007802 */ /* 0x000fe20000000f00 */
[----:B------:R-:W-:Y:S02]  /*0700*/  IMAD.MOV.U32 R18, RZ, RZ, R14 ;  /* 0x000000ffff127224 */ /* 0x000fe400078e000e */
[----:B------:R-:W-:-:S07]  /*0710*/  IMAD.MOV.U32 R19, RZ, RZ, R15 ;  /* 0x000000ffff137224 */ /* 0x000fce00078e000f */
[----:B------:R-:W-:Y:S05]  /*0720*/  CALL.REL.NOINC `($__internal_0_$__cuda_sm20_div_rn_f64_full) ;  /* 0x0000000800187944 */ /* 0x000fea0003c00000 */
[----:B------:R-:W-:Y:S01]  /*0730*/  IMAD.MOV.U32 R10, RZ, RZ, R24 ;  /* 0x000000ffff0a7224 */ /* 0x000fe200078e0018 */
[----:B------:R-:W-:-:S07]  /*0740*/  MOV R11, R25 ;  /* 0x00000019000b7202 */ /* 0x000fce0000000f00 */
.L_x_7:
[----:B------:R-:W-:Y:S05]  /*0750*/  BSYNC.RECONVERGENT B3 ;  /* 0x0000000000037941 */ /* 0x000fea0003800200 */
.L_x_6:
[----:B------:R-:W0:Y:S02]  /*0760*/  F2F.F32.F64 R10, R10 ;  /* 0x0000000a000a7310 */ /* 0x000e240000301000 */
[----:B0-----:R-:W-:-:S07]  /*0770*/  FADD R5, R5, |R10| ;  /* 0x4000000a05057221 */ /* 0x001fce0000000000 */
.L_x_5:
[----:B------:R-:W-:Y:S05]  /*0780*/  BSYNC.RECONVERGENT B2 ;  /* 0x0000000000027941 */ /* 0x000fea0003800200 */
.L_x_4:
[----:B------:R-:W-:-:S05]  /*0790*/  IMAD.IADD R31, R32, 0x1, R31 ;  /* 0x00000001201f7824 */ /* 0x000fca00078e021f */
[----:B------:R-:W-:-:S13]  /*07a0*/  ISETP.GE.AND P0, PT, R31, R4, PT ;  /* 0x000000041f00720c */ /* 0x000fda0003f06270 */
[----:B------:R-:W-:Y:S05]  /*07b0*/  @!P0 BRA `(.L_x_8) ;  /* 0xfffffff8008c8947 */ /* 0x000fea000383ffff */
[----:B------:R-:W-:Y:S05]  /*07c0*/  BSYNC.RECONVERGENT B1 ;  /* 0x0000000000017941 */ /* 0x000fea0003800200 */
.L_x_3:
[----:B------:R-:W-:Y:S05]  /*07d0*/  BRA `(.L_x_1) ;  /* 0x0000000400747947 */ /* 0x000fea0003800000 */
.L_x_2:
[----:B------:R-:W-:Y:S01]  /*07e0*/  IABS R17, R7 ;  /* 0x0000000700117213 */ /* 0x000fe20000000000 */
[----:B------:R-:W-:Y:S01]  /*07f0*/  BSSY.RECONVERGENT B1, `(.L_x_9) ;  /* 0x0000058000017945 */ /* 0x000fe20003800200 */
[----:B----4-:R-:W-:Y:S02]  /*0800*/  IABS R8, R31 ;  /* 0x0000001f00087213 */ /* 0x010fe40000000000 */
[----:B------:R-:W3:Y:S08]  /*0810*/  I2F.RP R16, R17 ;  /* 0x0000001100107306 */ /* 0x000ef00000209400 */
[----:B---3--:R-:W1:Y:S02]  /*0820*/  MUFU.RCP R16, R16 ;  /* 0x0000001000107308 */ /* 0x008e640000001000 */
[----:B-1----:R-:W-:-:S06]  /*0830*/  VIADD R12, R16, 0xffffffe ;  /* 0x0ffffffe100c7836 */ /* 0x002fcc0000000000 */
[----:B------:R1:W3:Y:S02]  /*0840*/  F2I.FTZ.U32.TRUNC.NTZ R13, R12 ;  /* 0x0000000c000d7305 */ /* 0x0002e4000021f000 */
[----:B-1----:R-:W-:Y:S02]  /*0850*/  IMAD.MOV.U32 R12, RZ, RZ, RZ ;  /* 0x000000ffff0c7224 */ /* 0x002fe400078e00ff */
[----:B---3--:R-:W-:-:S04]  /*0860*/  IMAD.MOV R0, RZ, RZ, -R13 ;  /* 0x000000ffff007224 */ /* 0x008fc800078e0a0d */
[----:B------:R-:W-:-:S04]  /*0870*/  IMAD R19, R0, R17, RZ ;  /* 0x0000001100137224 */ /* 0x000fc800078e02ff */
[----:B------:R-:W-:-:S06]  /*0880*/  IMAD.HI.U32 R19, R13, R19, R12 ;  /* 0x000000130d137227 */ /* 0x000fcc00078e000c */
[----:B------:R-:W-:-:S05]  /*0890*/  IMAD.HI.U32 R0, R19, R8, RZ ;  /* 0x0000000813007227 */ /* 0x000fca00078e00ff */
[----:B------:R-:W-:-:S05]  /*08a0*/  IADD3 R13, PT, PT, -R0, RZ, RZ ;  /* 0x000000ff000d7210 */ /* 0x000fca0007ffe1ff */
[----:B------:R-:W-:-:S05]  /*08b0*/  IMAD R8, R17, R13, R8 ;  /* 0x0000000d11087224 */ /* 0x000fca00078e0208 */
[----:B------:R-:W-:-:S13]  /*08c0*/  ISETP.GT.U32.AND P1, PT, R17, R8, PT ;  /* 0x000000081100720c */ /* 0x000fda0003f24070 */
[----:B------:R-:W-:Y:S02]  /*08d0*/  @!P1 IMAD.IADD R8, R8, 0x1, -R17 ;  /* 0x0000000108089824 */ /* 0x000fe400078e0a11 */
[----:B------:R-:W-:Y:S01]  /*08e0*/  @!P1 VIADD R0, R0, 0x1 ;  /* 0x0000000100009836 */ /* 0x000fe20000000000 */
[----:B------:R-:W-:Y:S02]  /*08f0*/  ISETP.NE.AND P1, PT, R7, RZ, PT ;  /* 0x000000ff0700720c */ /* 0x000fe40003f25270 */
[----:B------:R-:W-:Y:S02]  /*0900*/  ISETP.GE.U32.AND P0, PT, R8, R17, PT ;  /* 0x000000110800720c */ /* 0x000fe40003f06070 */
[----:B------:R-:W-:-:S04]  /*0910*/  LOP3.LUT R8, R31, R7, RZ, 0x3c, !PT ;  /* 0x000000071f087212 */ /* 0x000fc800078e3cff */
[----:B------:R-:W-:-:S07]  /*0920*/  ISETP.GE.AND P2, PT, R8, RZ, PT ;  /* 0x000000ff0800720c */ /* 0x000fce0003f46270 */
[----:B------:R-:W-:-:S06]  /*0930*/  @P0 VIADD R0, R0, 0x1 ;  /* 0x0000000100000836 */ /* 0x000fcc0000000000 */
[----:B------:R-:W-:Y:S01]  /*0940*/  @!P2 IMAD.MOV R0, RZ, RZ, -R0 ;  /* 0x000000ffff00a224 */ /* 0x000fe200078e0a00 */
[----:B------:R-:W-:-:S05]  /*0950*/  @!P1 LOP3.LUT R0, RZ, R7, RZ, 0x33, !PT ;  /* 0x00000007ff009212 */ /* 0x000fca00078e33ff */
[----:B------:R-:W-:-:S05]  /*0960*/  IMAD R20, R0, R7, RZ ;  /* 0x0000000700147224 */ /* 0x000fca00078e02ff */
[----:B------:R-:W-:-:S04]  /*0970*/  IADD3 R25, PT, PT, -R20, R31, RZ ;  /* 0x0000001f14197210 */ /* 0x000fc80007ffe1ff */
[----:B------:R-:W-:-:S04]  /*0980*/  ISETP.NE.AND P0, PT, R25, R30, PT ;  /* 0x0000001e1900720c */ /* 0x000fc80003f05270 */
[----:B------:R-:W-:-:S04]  /*0990*/  ISETP.EQ.OR P0, PT, R25, RZ, !P0 ;  /* 0x000000ff1900720c */ /* 0x000fc80004702670 */
[----:B------:R-:W-:-:S04]  /*09a0*/  ISETP.EQ.OR P0, PT, R0, RZ, P0 ;  /* 0x000000ff0000720c */ /* 0x000fc80000702670 */
[----:B------:R-:W-:-:S13]  /*09b0*/  ISETP.EQ.OR P0, PT, R0, R30, P0 ;  /* 0x0000001e0000720c */ /* 0x000fda0000702670 */
[----:B------:R-:W-:Y:S05]  /*09c0*/  @P0 BRA `(.L_x_10) ;  /* 0x0000000000e80947 */ /* 0x000fea0003800000 */
[----:B------:R-:W1:Y:S01]  /*09d0*/  LDC.64 R12, c[0x0][0x390] ;  /* 0x0000e400ff0c7b82 */ /* 0x000e620000000a00 */
[----:B------:R-:W-:Y:S01]  /*09e0*/  SHF.R.S32.HI R8, RZ, 0x1f, R25 ;  /* 0x0000001fff087819 */ /* 0x000fe20000011419 */
[C-C-:B------:R-:W-:Y:S01]  /*09f0*/  IMAD.IADD R0, R20.reuse, 0x1, R7.reuse ;  /* 0x0000000114007824 */ /* 0x140fe200078e0207 */
[----:B------:R-:W-:Y:S01]  /*0a00*/  IADD3 R16, P0, PT, R20, R25, RZ ;  /* 0x0000001914107210 */ /* 0x000fe20007f1e0ff */
[----:B------:R-:W-:-:S03]  /*0a10*/  IMAD.MOV R17, RZ, RZ, -R7 ;  /* 0x000000ffff117224 */ /* 0x000fc600078e0a07 */
[----:B------:R-:W-:Y:S01]  /*0a20*/  LEA.HI.X.SX32 R21, R20, R8, 0x1, P0 ;  /* 0x0000000814157211 */ /* 0x000fe200000f0eff */
[----:B------:R-:W3:Y:S01]  /*0a30*/  LDC.64 R18, c[0x0][0x398] ;  /* 0x0000e600ff127b82 */ /* 0x000ee20000000a00 */
[C---:B------:R-:W-:Y:S01]  /*0a40*/  LEA R22, P0, R16.reuse, UR10, 0x2 ;  /* 0x0000000a10167c11 */ /* 0x040fe2000f8010ff */
[--C-:B------:R-:W-:Y:S02]  /*0a50*/  IMAD R8, R17, 0x2, R0.reuse ;  /* 0x0000000211087824 */ /* 0x100fe400078e0200 */
[C---:B------:R-:W-:Y:S01]  /*0a60*/  IMAD.IADD R17, R25.reuse, 0x1, R0 ;  /* 0x0000000119117824 */ /* 0x040fe200078e0200 */
[----:B------:R-:W-:Y:S02]  /*0a70*/  LEA.HI.X R23, R16, UR11, R21, 0x2, P0 ;  /* 0x0000000b10177c11 */ /* 0x000fe400080f1415 */
[----:B------:R-:W-:-:S03]  /*0a80*/  IADD3 R21, PT, PT, R25, R8, RZ ;  /* 0x0000000819157210 */ /* 0x000fc60007ffe0ff */
[----:B------:R-:W4:Y:S04]  /*0a90*/  LDG.E R0, desc[UR6][R22.64+-0x4] ;  /* 0xfffffc0616007981 */ /* 0x000f28000c1e1900 */
[----:B------:R-:W4:Y:S01]  /*0aa0*/  LDG.E R25, desc[UR6][R22.64+0x4] ;  /* 0x0000040616197981 */ /* 0x000f22000c1e1900 */
[----:B-1----:R-:W-:-:S04]  /*0ab0*/  IMAD.WIDE R16, R17, 0x4, R12 ;  /* 0x0000000411107825 */ /* 0x002fc800078e020c */
[----:B------:R-:W-:Y:S02]  /*0ac0*/  IMAD.WIDE R20, R21, 0x4, R12 ;  /* 0x0000000415147825 */ /* 0x000fe400078e020c */
[----:B------:R-:W5:Y:S02]  /*0ad0*/  LDG.E R16, desc[UR6][R16.64] ;  /* 0x0000000610107981 */ /* 0x000f64000c1e1900 */
[C---:B---3--:R-:W-:Y:S02]  /*0ae0*/  IMAD.WIDE R18, R31.reuse, 0x4, R18 ;  /* 0x000000041f127825 */ /* 0x048fe400078e0212 */
[----:B------:R-:W3:Y:S04]  /*0af0*/  LDG.E R20, desc[UR6][R20.64] ;  /* 0x0000000614147981 */ /* 0x000ee8000c1e1900 */
[----:B------:R-:W2:Y:S01]  /*0b00*/  LDG.E R18, desc[UR6][R18.64] ;  /* 0x0000000612127981 */ /* 0x000ea2000c1e1900 */
[----:B------:R-:W-:-:S04]  /*0b10*/  IMAD.WIDE R12, R31, 0x4, R12 ;  /* 0x000000041f0c7825 */ /* 0x000fc800078e020c */
[----:B----4-:R-:W-:-:S04]  /*0b20*/  FADD R25, R0, R25 ;  /* 0x0000001900197221 */ /* 0x010fc80000000000 */
[----:B-----5:R-:W-:-:S04]  /*0b30*/  FADD R25, R16, R25 ;  /* 0x0000001910197221 */ /* 0x020fc80000000000 */
[----:B---3--:R-:W-:-:S04]  /*0b40*/  FADD R0, R20, R25 ;  /* 0x0000001914007221 */ /* 0x008fc80000000000 */
[----:B--2---:R-:W-:Y:S01]  /*0b50*/  FFMA R0, -R9, R18, R0 ;  /* 0x0000001209007223 */ /* 0x004fe20000000100 */
[----:B0-----:R-:W-:-:S04]  /*0b60*/  IMAD.WIDE R24, R31, 0x4, R10 ;  /* 0x000000041f187825 */ /* 0x001fc800078e020a */
[----:B------:R-:W-:-:S05]  /*0b70*/  FMUL R23, R0, 0.25 ;  /* 0x3e80000000177820 */ /* 0x000fca0000400000 */
[----:B------:R0:W-:Y:S04]  /*0b80*/  STG.E desc[UR6][R24.64], R23 ;  /* 0x0000001718007986 */ /* 0x0001e8000c101906 */
[----:B------:R-:W2:Y:S01]  /*0b90*/  LDG.E R12, desc[UR6][R12.64] ;  /* 0x000000060c0c7981 */ /* 0x000ea2000c1e1900 */
[----:B------:R-:W1:Y:S01]  /*0ba0*/  MUFU.RCP64H R17, R15 ;  /* 0x0000000f00117308 */ /* 0x000e620000001800 */
[----:B------:R-:W-:-:S06]  /*0bb0*/  IMAD.MOV.U32 R16, RZ, RZ, 0x1 ;  /* 0x00000001ff107424 */ /* 0x000fcc00078e00ff */
[----:B-1----:R-:W-:-:S08]  /*0bc0*/  DFMA R18, -R14, R16, 1 ;  /* 0x3ff000000e12742b */ /* 0x002fd00000000110 */
[----:B------:R-:W-:-:S08]  /*0bd0*/  DFMA R18, R18, R18, R18 ;  /* 0x000000121212722b */ /* 0x000fd00000000012 */
[----:B------:R-:W-:-:S08]  /*0be0*/  DFMA R18, R16, R18, R16 ;  /* 0x000000121012722b */ /* 0x000fd00000000010 */
[----:B------:R-:W-:-:S08]  /*0bf0*/  DFMA R20, -R14, R18, 1 ;  /* 0x3ff000000e14742b */ /* 0x000fd00000000112 */
[----:B------:R-:W-:Y:S01]  /*0c00*/  DFMA R20, R18, R20, R18 ;  /* 0x000000141214722b */ /* 0x000fe20000000012 */
[----:B------:R-:W-:Y:S01]  /*0c10*/  BSSY.RECONVERGENT B2, `(.L_x_11) ;  /* 0x0000013000027945 */ /* 0x000fe20003800200 */
[----:B--2---:R-:W-:-:S04]  /*0c20*/  FADD R0, R23, -R12 ;  /* 0x8000000c17007221 */ /* 0x004fc80000000000 */
[----:B------:R-:W1:Y:S02]  /*0c30*/  F2F.F64.F32 R16, R0 ;  /* 0x0000000000107310 */ /* 0x000e640000201800 */
[----:B-1----:R-:W-:-:S08]  /*0c40*/  DMUL R16, R16, 4 ;  /* 0x4010000010107828 */ /* 0x002fd00000000000 */
[----:B------:R-:W-:-:S08]  /*0c50*/  DMUL R12, R16, R20 ;  /* 0x00000014100c7228 */ /* 0x000fd00000000000 */
[----:B------:R-:W-:-:S08]  /*0c60*/  DFMA R18, -R14, R12, R16 ;  /* 0x0000000c0e12722b */ /* 0x000fd00000000110 */
[----:B------:R-:W-:Y:S01]  /*0c70*/  DFMA R12, R18, R20, R12 ;  /* 0x00000014120c722b */ /* 0x000fe2000000000c */
[----:B------:R-:W-:-:S09]  /*0c80*/  FSETP.GEU.AND P1, PT, |R17|, 6.5827683646048100446e-37, PT ;  /* 0x036000001100780b */ /* 0x000fd20003f2e200 */
[----:B------:R-:W-:-:S05]  /*0c90*/  FFMA R8, RZ, R15, R13 ;  /* 0x0000000fff087223 */ /* 0x000fca000000000d */
[----:B------:R-:W-:-:S13]  /*0ca0*/  FSETP.GT.AND P0, PT, |R8|, 1.469367938527859385e-39, PT ;  /* 0x001000000800780b */ /* 0x000fda0003f04200 */
[----:B0-----:R-:W-:Y:S05]  /*0cb0*/  @P0 BRA P1, `(.L_x_12) ;  /* 0x0000000000200947 */ /* 0x001fea0000800000 */
[----:B------:R-:W-:Y:S01]  /*0cc0*/  IMAD.MOV.U32 R20, RZ, RZ, R16 ;  /* 0x000000ffff147224 */ /* 0x000fe200078e0010 */
[----:B------:R-:W-:Y:S01]  /*0cd0*/  MOV R19, R15 ;  /* 0x0000000f00137202 */ /* 0x000fe20000000f00 */
[----:B------:R-:W-:Y:S01]  /*0ce0*/  IMAD.MOV.U32 R21, RZ, RZ, R17 ;  /* 0x000000ffff157224 */ /* 0x000fe200078e0011 */
[----:B------:R-:W-:Y:S01]  /*0cf0*/  MOV R0, 0xd20 ;  /* 0x00000d2000007802 */ /* 0x000fe20000000f00 */
[----:B------:R-:W-:-:S07]  /*0d00*/  IMAD.MOV.U32 R18, RZ, RZ, R14 ;  /* 0x000000ffff127224 */ /* 0x000fce00078e000e */
[----:B------:R-:W-:Y:S05]  /*0d10*/  CALL.REL.NOINC `($__internal_0_$__cuda_sm20_div_rn_f64_full) ;  /* 0x00000000009c7944 */ /* 0x000fea0003c00000 */
[----:B------:R-:W-:Y:S02]  /*0d20*/  IMAD.MOV.U32 R12, RZ, RZ, R24 ;  /* 0x000000ffff0c7224 */ /* 0x000fe400078e0018 */
[----:B------:R-:W-:-:S07]  /*0d30*/  IMAD.MOV.U32 R13, RZ, RZ, R25 ;  /* 0x000000ffff0d7224 */ /* 0x000fce00078e0019 */
.L_x_12:
[----:B------:R-:W-:Y:S05]  /*0d40*/  BSYNC.RECONVERGENT B2 ;  /* 0x0000000000027941 */ /* 0x000fea0003800200 */
.L_x_11:
[----:B------:R-:W0:Y:S02]  /*0d50*/  F2F.F32.F64 R12, R12 ;  /* 0x0000000c000c7310 */ /* 0x000e240000301000 */
[----:B0-----:R-:W-:-:S07]  /*0d60*/  FADD R5, R5, |R12| ;  /* 0x4000000c05057221 */ /* 0x001fce0000000000 */
.L_x_10:
[----:B------:R-:W-:Y:S05]  /*0d70*/  BSYNC.RECONVERGENT B1 ;  /* 0x0000000000017941 */ /* 0x000fea0003800200 */
.L_x_9:
[----:B------:R-:W-:-:S05]  /*0d80*/  IMAD.IADD R31, R32, 0x1, R31 ;  /* 0x00000001201f7824 */ /* 0x000fca00078e021f */
[----:B------:R-:W-:-:S13]  /*0d90*/  ISETP.GE.AND P0, PT, R31, R4, PT ;  /* 0x000000041f00720c */ /* 0x000fda0003f06270 */
[----:B------:R-:W-:Y:S05]  /*0da0*/  @!P0 BRA `(.L_x_2) ;  /* 0xfffffff8008c8947 */ /* 0x000fea000383ffff */
.L_x_1:
[----:B------:R-:W-:Y:S05]  /*0db0*/  BSYNC.RECONVERGENT B0 ;  /* 0x0000000000007941 */ /* 0x000fea0003800200 */
.L_x_0:
[----:B------:R-:W3:Y:S01]  /*0dc0*/  S2UR UR5, SR_CgaCtaId ;  /* 0x00000000000579c3 */ /* 0x000ee20000008800 */
[----:B------:R-:W-:Y:S01]  /*0dd0*/  UMOV UR4, 0x400 ;  /* 0x0000040000047882 */ /* 0x000fe20000000000 */
[----:B------:R-:W-:Y:S02]  /*0de0*/  ISETP.GE.U32.AND P0, PT, R6, 0x2, PT ;  /* 0x000000020600780c */ /* 0x000fe40003f06070 */
[----:B------:R-:W-:Y:S01]  /*0df0*/  ISETP.NE.AND P1, PT, R2, RZ, PT ;  /* 0x000000ff0200720c */ /* 0x000fe20003f25270 */
[----:B---3--:R-:W-:-:S06]  /*0e00*/  ULEA UR4, UR5, UR4, 0x18 ;  /* 0x0000000405047291 */ /* 0x008fcc000f8ec0ff */
[----:B------:R-:W-:-:S05]  /*0e10*/  LEA R0, R2, UR4, 0x2 ;  /* 0x0000000402007c11 */ /* 0x000fca000f8e10ff */
[----:B------:R3:W-:Y:S01]  /*0e20*/  STS [R0], R5 ;  /* 0x0000000500007388 */ /* 0x0007e20000000800 */
[----:B------:R-:W-:Y:S06]  /*0e30*/  BAR.SYNC.DEFER_BLOCKING 0x0 ;  /* 0x0000000000007b1d */ /* 0x000fec0000010000 */
[----:B------:R-:W-:Y:S05]  /*0e40*/  @!P0 BRA `(.L_x_13) ;  /* 0x00000000002c8947 */ /* 0x000fea0003800000 */
.L_x_14:
[----:B0-----:R-:W-:-:S04]  /*0e50*/  SHF.R.U32.HI R9, RZ, 0x1, R6 ;  /* 0x00000001ff097819 */ /* 0x001fc80000011606 */
[----:B------:R-:W-:-:S13]  /*0e60*/  ISETP.GE.U32.AND P0, PT, R2, R9, PT ;  /* 0x000000090200720c */ /* 0x000fda0003f06070 */
[----:B---3--:R-:W-:Y:S01]  /*0e70*/  @!P0 IMAD R5, R9, 0x4, R0 ;  /* 0x0000000409058824 */ /* 0x008fe200078e0200 */
[----:B------:R-:W-:Y:S05]  /*0e80*/  @!P0 LDS R4, [R0] ;  /* 0x0000000000048984 */ /* 0x000fea0000000800 */
[----:B------:R-:W0:Y:S02]  /*0e90*/  @!P0 LDS R5, [R5] ;  /* 0x0000000005058984 */ /* 0x000e240000000800 */
[----:B0-----:R-:W-:-:S05]  /*0ea0*/  @!P0 FADD R7, R4, R5 ;  /* 0x0000000504078221 */ /* 0x001fca0000000000 */
[----:B------:R4:W-:Y:S01]  /*0eb0*/  @!P0 STS [R0], R7 ;  /* 0x0000000700008388 */ /* 0x0009e20000000800 */
[----:B------:R-:W-:Y:S01]  /*0ec0*/  BAR.SYNC.DEFER_BLOCKING 0x0 ;  /* 0x0000000000007b1d */ /* 0x000fe20000010000 */
[----:B------:R-:W-:Y:S02]  /*0ed0*/  ISETP.GT.U32.AND P0, PT, R6, 0x3, PT ;  /* 0x000000030600780c */ /* 0x000fe40003f04070 */
[----:B------:R-:W-:-:S11]  /*0ee0*/  MOV R6, R9 ;  /* 0x0000000900067202 */ /* 0x000fd60000000f00 */
[----:B----4-:R-:W-:Y:S05]  /*0ef0*/  @P0 BRA `(.L_x_14) ;  /* 0xfffffffc00d40947 */ /* 0x010fea000383ffff */
.L_x_13:
[----:B------:R-:W-:Y:S05]  /*0f00*/  @P1 EXIT ;  /* 0x000000000000194d */ /* 0x000fea0003800000 */
[----:B------:R-:W4:Y:S01]  /*0f10*/  S2UR UR5, SR_CgaCtaId ;  /* 0x00000000000579c3 */ /* 0x000f220000008800 */
[----:B------:R-:W-:-:S07]  /*0f20*/  UMOV UR4, 0x400 ;  /* 0x0000040000047882 */ /* 0x000fce0000000000 */
[----:B---3--:R-:W3:Y:S01]  /*0f30*/  LDC.64 R4, c[0x0][0x3a8] ;  /* 0x0000ea00ff047b82 */ /* 0x008ee20000000a00 */
[----:B----4-:R-:W-:Y:S01]  /*0f40*/  ULEA UR4, UR5, UR4, 0x18 ;  /* 0x0000000405047291 */ /* 0x010fe2000f8ec0ff */
[----:B---3--:R-:W-:-:S08]  /*0f50*/  IMAD.WIDE.U32 R2, R3, 0x4, R4 ;  /* 0x0000000403027825 */ /* 0x008fd000078e0004 */
[----:B------:R-:W3:Y:S04]  /*0f60*/  LDS R7, [UR4] ;  /* 0x00000004ff077984 */ /* 0x000ee80008000800 */
[----:B---3--:R-:W-:Y:S01]  /*0f70*/  STG.E desc[UR6][R2.64], R7 ;  /* 0x0000000702007986 */ /* 0x008fe2000c101906 */
[----:B------:R-:W-:Y:S05]  /*0f80*/  EXIT ;  /* 0x000000000000794d */ /* 0x000fea0003800000 */
        .weak           $__internal_0_$__cuda_sm20_div_rn_f64_full
        .type           $__internal_0_$__cuda_sm20_div_rn_f64_full,@function
        .size           $__internal_0_$__cuda_sm20_div_rn_f64_full,(.L_x_21 - $__internal_0_$__cuda_sm20_div_rn_f64_full)
$__internal_0_$__cuda_sm20_div_rn_f64_full:
[C---:B------:R-:W-:Y:S01]  /*0f90*/  FSETP.GEU.AND P0, PT, |R19|.reuse, 1.469367938527859385e-39, PT ;  /* 0x001000001300780b */ /* 0x040fe20003f0e200 */
[----:B------:R-:W-:Y:S01]  /*0fa0*/  IMAD.MOV.U32 R22, RZ, RZ, 0x1 ;  /* 0x00000001ff167424 */ /* 0x000fe200078e00ff */
[----:B------:R-:W-:Y:S01]  /*0fb0*/  LOP3.LUT R16, R19, 0x800fffff, RZ, 0xc0, !PT ;  /* 0x800fffff13107812 */ /* 0x000fe200078ec0ff */
[----:B------:R-:W-:Y:S01]  /*0fc0*/  IMAD.MOV.U32 R34, RZ, RZ, 0x1ca00000 ;  /* 0x1ca00000ff227424 */ /* 0x000fe200078e00ff */
[C---:B------:R-:W-:Y:S01]  /*0fd0*/  FSETP.GEU.AND P2, PT, |R21|.reuse, 1.469367938527859385e-39, PT ;  /* 0x001000001500780b */ /* 0x040fe20003f4e200 */
[----:B------:R-:W-:Y:S01]  /*0fe0*/  BSSY.RECONVERGENT B4, `(.L_x_15) ;  /* 0x0000052000047945 */ /* 0x000fe20003800200 */
[----:B------:R-:W-:Y:S01]  /*0ff0*/  LOP3.LUT R17, R16, 0x3ff00000, RZ, 0xfc, !PT ;  /* 0x3ff0000010117812 */ /* 0x000fe200078efcff */
[----:B------:R-:W-:Y:S01]  /*1000*/  IMAD.MOV.U32 R16, RZ, RZ, R18 ;  /* 0x000000ffff107224 */ /* 0x000fe200078e0012 */
[----:B------:R-:W-:Y:S02]  /*1010*/  LOP3.LUT R33, R21, 0x7ff00000, RZ, 0xc0, !PT ;  /* 0x7ff0000015217812 */ /* 0x000fe400078ec0ff */
[----:B------:R-:W-:-:S03]  /*1020*/  LOP3.LUT R36, R19, 0x7ff00000, RZ, 0xc0, !PT ;  /* 0x7ff0000013247812 */ /* 0x000fc600078ec0ff */
[----:B------:R-:W-:Y:S01]  /*1030*/  @!P0 DMUL R16, R18, 8.98846567431157953865e+307 ;  /* 0x7fe0000012108828 */ /* 0x000fe20000000000 */
[----:B------:R-:W-:Y:S01]  /*1040*/  ISETP.GE.U32.AND P1, PT, R33, R36, PT ;  /* 0x000000242100720c */ /* 0x000fe20003f26070 */
[----:B------:R-:W-:Y:S02]  /*1050*/  IMAD.MOV.U32 R35, RZ, RZ, R33 ;  /* 0x000000ffff237224 */ /* 0x000fe400078e0021 */
[----:B------:R-:W-:Y:S02]  /*1060*/  @!P2 LOP3.LUT R26, R19, 0x7ff00000, RZ, 0xc0, !PT ;  /* 0x7ff00000131aa812 */ /* 0x000fe400078ec0ff */
[----:B------:R-:W0:Y:S02]  /*1070*/  MUFU.RCP64H R23, R17 ;  /* 0x0000001100177308 */ /* 0x000e240000001800 */
[----:B------:R-:W-:Y:S02]  /*1080*/  @!P2 ISETP.GE.U32.AND P3, PT, R33, R26, PT ;  /* 0x0000001a2100a20c */ /* 0x000fe40003f66070 */
[----:B------:R-:W-:-:S02]  /*1090*/  @!P2 MOV R26, RZ ;  /* 0x000000ff001aa202 */ /* 0x000fc40000000f00 */
[----:B------:R-:W-:Y:S02]  /*10a0*/  @!P2 SEL R27, R34, 0x63400000, !P3 ;  /* 0x63400000221ba807 */ /* 0x000fe40005800000 */
[----:B------:R-:W-:Y:S02]  /*10b0*/  @!P0 LOP3.LUT R36, R17, 0x7ff00000, RZ, 0xc0, !PT ;  /* 0x7ff0000011248812 */ /* 0x000fe400078ec0ff */
[----:B------:R-:W-:-:S03]  /*10c0*/  @!P2 LOP3.LUT R27, R27, 0x80000000, R21, 0xf8, !PT ;  /* 0x800000001b1ba812 */ /* 0x000fc600078ef815 */
[----:B------:R-:W-:Y:S01]  /*10d0*/  VIADD R37, R36, 0xffffffff ;  /* 0xffffffff24257836 */ /* 0x000fe20000000000 */
[----:B------:R-:W-:Y:S01]  /*10e0*/  @!P2 LOP3.LUT R27, R27, 0x100000, RZ, 0xfc, !PT ;  /* 0x001000001b1ba812 */ /* 0x000fe200078efcff */
[----:B0-----:R-:W-:-:S08]  /*10f0*/  DFMA R24, R22, -R16, 1 ;  /* 0x3ff000001618742b */ /* 0x001fd00000000810 */
[----:B------:R-:W-:-:S08]  /*1100*/  DFMA R24, R24, R24, R24 ;  /* 0x000000181818722b */ /* 0x000fd00000000018 */
[----:B------:R-:W-:Y:S01]  /*1110*/  DFMA R24, R22, R24, R22 ;  /* 0x000000181618722b */ /* 0x000fe20000000016 */
[----:B------:R-:W-:Y:S01]  /*1120*/  SEL R23, R34, 0x63400000, !P1 ;  /* 0x6340000022177807 */ /* 0x000fe20004800000 */
[----:B------:R-:W-:-:S03]  /*1130*/  IMAD.MOV.U32 R22, RZ, RZ, R20 ;  /* 0x000000ffff167224 */ /* 0x000fc600078e0014 */
[----:B------:R-:W-:-:S03]  /*1140*/  LOP3.LUT R23, R23, 0x800fffff, R21, 0xf8, !PT ;  /* 0x800fffff17177812 */ /* 0x000fc600078ef815 */
[----:B------:R-:W-:-:S03]  /*1150*/  DFMA R28, R24, -R16, 1 ;  /* 0x3ff00000181c742b */ /* 0x000fc60000000810 */
[----:B------:R-:W-:-:S05]  /*1160*/  @!P2 DFMA R22, R22, 2, -R26 ;  /* 0x400000001616a82b */ /* 0x000fca000000081a */
[----:B------:R-:W-:-:S05]  /*1170*/  DFMA R28, R24, R28, R24 ;  /* 0x0000001c181c722b */ /* 0x000fca0000000018 */
[----:B------:R-:W-:-:S03]  /*1180*/  @!P2 LOP3.LUT R35, R23, 0x7ff00000, RZ, 0xc0, !PT ;  /* 0x7ff000001723a812 */ /* 0x000fc600078ec0ff */
[----:B------:R-:W-:Y:S02]  /*1190*/  DMUL R24, R28, R22 ;  /* 0x000000161c187228 */ /* 0x000fe40000000000 */
[----:B------:R-:W-:-:S05]  /*11a0*/  VIADD R26, R35, 0xffffffff ;  /* 0xffffffff231a7836 */ /* 0x000fca0000000000 */
[----:B------:R-:W-:Y:S01]  /*11b0*/  ISETP.GT.U32.AND P0, PT, R26, 0x7feffffe, PT ;  /* 0x7feffffe1a00780c */ /* 0x000fe20003f04070 */
[----:B------:R-:W-:-:S03]  /*11c0*/  DFMA R26, R24, -R16, R22 ;  /* 0x80000010181a722b */ /* 0x000fc60000000016 */
[----:B------:R-:W-:-:S05]  /*11d0*/  ISETP.GT.U32.OR P0, PT, R37, 0x7feffffe, P0 ;  /* 0x7feffffe2500780c */ /* 0x000fca0000704470 */
[----:B------:R-:W-:-:S08]  /*11e0*/  DFMA R26, R28, R26, R24 ;  /* 0x0000001a1c1a722b */ /* 0x000fd00000000018 */
[----:B------:R-:W-:Y:S05]  /*11f0*/  @P0 BRA `(.L_x_16) ;  /* 0x00000000006c0947 */ /* 0x000fea0003800000 */
[----:B------:R-:W-:-:S04]  /*1200*/  LOP3.LUT R24, R19, 0x7ff00000, RZ, 0xc0, !PT ;  /* 0x7ff0000013187812 */ /* 0x000fc800078ec0ff */
[CC--:B------:R-:W-:Y:S02]  /*1210*/  VIADDMNMX R20, R33.reuse, -R24.reuse, 0xb9600000, !PT ;  /* 0xb960000021147446 */ /* 0x0c0fe40007800918 */
[----:B------:R-:W-:Y:S02]  /*1220*/  ISETP.GE.U32.AND P0, PT, R33, R24, PT ;  /* 0x000000182100720c */ /* 0x000fe40003f06070 */
[----:B------:R-:W-:Y:S02]  /*1230*/  VIMNMX R20, PT, PT, R20, 0x46a00000, PT ;  /* 0x46a0000014147848 */ /* 0x000fe40003fe0100 */
[----:B------:R-:W-:-:S04]  /*1240*/  SEL R21, R34, 0x63400000, !P0 ;  /* 0x6340000022157807 */ /* 0x000fc80004000000 */
[----:B------:R-:W-:Y:S01]  /*1250*/  IADD3 R28, PT, PT, -R21, R20, RZ ;  /* 0x00000014151c7210 */ /* 0x000fe20007ffe1ff */
[----:B------:R-:W-:-:S04]  /*1260*/  IMAD.MOV.U32 R20, RZ, RZ, RZ ;  /* 0x000000ffff147224 */ /* 0x000fc800078e00ff */
[----:B------:R-:W-:-:S06]  /*1270*/  VIADD R21, R28, 0x7fe00000 ;  /* 0x7fe000001c157836 */ /* 0x000fcc0000000000 */
[----:B------:R-:W-:-:S10]  /*1280*/  DMUL R24, R26, R20 ;  /* 0x000000141a187228 */ /* 0x000fd40000000000 */
[----:B------:R-:W-:-:S13]  /*1290*/  FSETP.GTU.AND P0, PT, |R25|, 1.469367938527859385e-39, PT ;  /* 0x001000001900780b */ /* 0x000fda0003f0c200 */
[----:B------:R-:W-:Y:S05]  /*12a0*/  @P0 BRA `(.L_x_17) ;  /* 0x0000000000940947 */ /* 0x000fea0003800000 */
[----:B------:R-:W-:Y:S01]  /*12b0*/  DFMA R16, R26, -R16, R22 ;  /* 0x800000101a10722b */ /* 0x000fe20000000016 */
[----:B------:R-:W-:-:S09]  /*12c0*/  IMAD.MOV.U32 R20, RZ, RZ, RZ ;  /* 0x000000ffff147224 */ /* 0x000fd200078e00ff */
[C---:B------:R-:W-:Y:S02]  /*12d0*/  FSETP.NEU.AND P0, PT, R17.reuse, RZ, PT ;  /* 0x000000ff1100720b */ /* 0x040fe40003f0d000 */
[----:B------:R-:W-:-:S04]  /*12e0*/  LOP3.LUT R19, R17, 0x80000000, R19, 0x48, !PT ;  /* 0x8000000011137812 */ /* 0x000fc800078e4813 */
[----:B------:R-:W-:-:S07]  /*12f0*/  LOP3.LUT R21, R19, R21, RZ, 0xfc, !PT ;  /* 0x0000001513157212 */ /* 0x000fce00078efcff */
[----:B------:R-:W-:Y:S05]  /*1300*/  @!P0 BRA `(.L_x_17) ;  /* 0x00000000007c8947 */ /* 0x000fea0003800000 */
[----:B------:R-:W-:Y:S01]  /*1310*/  IADD3 R17, PT, PT, -R28, RZ, RZ ;  /* 0x000000ff1c117210 */ /* 0x000fe20007ffe1ff */
[----:B------:R-:W-:Y:S01]  /*1320*/  IMAD.MOV.U32 R16, RZ, RZ, RZ ;  /* 0x000000ffff107224 */ /* 0x000fe200078e00ff */
[----:B------:R-:W-:-:S05]  /*1330*/  DMUL.RP R20, R26, R20 ;  /* 0x000000141a147228 */ /* 0x000fca0000008000 */
[----:B------:R-:W-:-:S05]  /*1340*/  DFMA R16, R24, -R16, R26 ;  /* 0x800000101810722b */ /* 0x000fca000000001a */
[----:B------:R-:W-:Y:S02]  /*1350*/  LOP3.LUT R19, R21, R19, RZ, 0x3c, !PT ;  /* 0x0000001315137212 */ /* 0x000fe400078e3cff */
[----:B------:R-:W-:-:S04]  /*1360*/  IADD3 R16, PT, PT, -R28, -0x43300000, RZ ;  /* 0xbcd000001c107810 */ /* 0x000fc80007ffe1ff */
[----:B------:R-:W-:-:S04]  /*1370*/  FSETP.NEU.AND P0, PT, |R17|, R16, PT ;  /* 0x000000101100720b */ /* 0x000fc80003f0d200 */
[----:B------:R-:W-:Y:S02]  /*1380*/  FSEL R24, R20, R24, !P0 ;  /* 0x0000001814187208 */ /* 0x000fe40004000000 */
[----:B------:R-:W-:Y:S01]  /*1390*/  FSEL R25, R19, R25, !P0 ;  /* 0x0000001913197208 */ /* 0x000fe20004000000 */
[----:B------:R-:W-:Y:S06]  /*13a0*/  BRA `(.L_x_17) ;  /* 0x0000000000547947 */ /* 0x000fec0003800000 */
.L_x_16:
[----:B------:R-:W-:-:S14]  /*13b0*/  DSETP.NAN.AND P0, PT, R20, R20, PT ;  /* 0x000000141400722a */ /* 0x000fdc0003f08000 */
[----:B------:R-:W-:Y:S05]  /*13c0*/  @P0 BRA `(.L_x_18) ;  /* 0x0000000000440947 */ /* 0x000fea0003800000 */
[----:B------:R-:W-:-:S14]  /*13d0*/  DSETP.NAN.AND P0, PT, R18, R18, PT ;  /* 0x000000121200722a */ /* 0x000fdc0003f08000 */
[----:B------:R-:W-:Y:S05]  /*13e0*/  @P0 BRA `(.L_x_19) ;  /* 0x0000000000300947 */ /* 0x000fea0003800000 */
[----:B------:R-:W-:Y:S01]  /*13f0*/  ISETP.NE.AND P0, PT, R35, R36, PT ;  /* 0x000000242300720c */ /* 0x000fe20003f05270 */
[----:B------:R-:W-:Y:S02]  /*1400*/  IMAD.MOV.U32 R24, RZ, RZ, 0x0 ;  /* 0x00000000ff187424 */ /* 0x000fe400078e00ff */
[----:B------:R-:W-:-:S10]  /*1410*/  IMAD.MOV.U32 R25, RZ, RZ, -0x80000 ;  /* 0xfff80000ff197424 */ /* 0x000fd400078e00ff */
[----:B------:R-:W-:Y:S05]  /*1420*/  @!P0 BRA `(.L_x_17) ;  /* 0x0000000000348947 */ /* 0x000fea0003800000 */
[----:B------:R-:W-:Y:S02]  /*1430*/  ISETP.NE.AND P0, PT, R35, 0x7ff00000, PT ;  /* 0x7ff000002300780c */ /* 0x000fe40003f05270 */
[----:B------:R-:W-:Y:S02]  /*1440*/  LOP3.LUT R25, R21, 0x80000000, R19, 0x48, !PT ;  /* 0x8000000015197812 */ /* 0x000fe400078e4813 */
[----:B------:R-:W-:-:S13]  /*1450*/  ISETP.EQ.OR P0, PT, R36, RZ, !P0 ;  /* 0x000000ff2400720c */ /* 0x000fda0004702670 */
[----:B------:R-:W-:Y:S02]  /*1460*/  @P0 LOP3.LUT R16, R25, 0x7ff00000, RZ, 0xfc, !PT ;  /* 0x7ff0000019100812 */ /* 0x000fe400078efcff */
[----:B------:R-:W-:Y:S01]  /*1470*/  @!P0 MOV R24, RZ ;  /* 0x000000ff00188202 */ /* 0x000fe20000000f00 */
[----:B------:R-:W-:Y:S02]  /*1480*/  @P0 IMAD.MOV.U32 R24, RZ, RZ, RZ ;  /* 0x000000ffff180224 */ /* 0x000fe400078e00ff */
[----:B------:R-:W-:Y:S01]  /*1490*/  @P0 IMAD.MOV.U32 R25, RZ, RZ, R16 ;  /* 0x000000ffff190224 */ /* 0x000fe200078e0010 */
[----:B------:R-:W-:Y:S06]  /*14a0*/  BRA `(.L_x_17) ;  /* 0x0000000000147947 */ /* 0x000fec0003800000 */
.L_x_19:
[----:B------:R-:W-:Y:S01]  /*14b0*/  LOP3.LUT R25, R19, 0x80000, RZ, 0xfc, !PT ;  /* 0x0008000013197812 */ /* 0x000fe200078efcff */
[----:B------:R-:W-:Y:S01]  /*14c0*/  IMAD.MOV.U32 R24, RZ, RZ, R18 ;  /* 0x000000ffff187224 */ /* 0x000fe200078e0012 */
[----:B------:R-:W-:Y:S06]  /*14d0*/  BRA `(.L_x_17) ;  /* 0x0000000000087947 */ /* 0x000fec0003800000 */
.L_x_18:
[----:B------:R-:W-:Y:S02]  /*14e0*/  LOP3.LUT R25, R21, 0x80000, RZ, 0xfc, !PT ;  /* 0x0008000015197812 */ /* 0x000fe400078efcff */
[----:B------:R-:W-:-:S07]  /*14f0*/  MOV R24, R20 ;  /* 0x0000001400187202 */ /* 0x000fce0000000f00 */
.L_x_17:
[----:B------:R-:W-:Y:S05]  /*1500*/  BSYNC.RECONVERGENT B4 ;  /* 0x0000000000047941 */ /* 0x000fea0003800200 */
.L_x_15:
[----:B------:R-:W-:Y:S02]  /*1510*/  IMAD.MOV.U32 R16, RZ, RZ, R0 ;  /* 0x000000ffff107224 */ /* 0x000fe400078e0000 */
[----:B------:R-:W-:-:S04]  /*1520*/  IMAD.MOV.U32 R17, RZ, RZ, 0x0 ;  /* 0x00000000ff117424 */ /* 0x000fc800078e00ff */
[----:B------:R-:W-:Y:S05]  /*1530*/  RET.REL.NODEC R16 `(_Z17ker_Smoothing_GPUifPfS_S_iS_) ;  /* 0xffffffe810b07950 */ /* 0x000fea0003c3ffff */
.L_x_20:
[----:B------:R-:W-:-:S00]  /*1540*/  BRA `(.L_x_20) ;  /* 0xfffffffc00fc7947 */ /* 0x000fc0000383ffff */
[----:B------:R-:W-:-:S00]  /*1550*/  NOP ;  /* 0x0000000000007918 */ /* 0x000fc00000000000 */
        /* <DEDUP_REMOVED lines=10> */
.L_x_21:


//--------------------- .nv.shared._Z17ker_Smoothing_GPUifPfS_S_iS_ --------------------------
	.section	.nv.shared._Z17ker_Smoothing_GPUifPfS_S_iS_,"aw",@nobits
	.sectionflags	@""
	.align	16
	.zero		1024


//--------------------- .nv.shared.reserved.0     --------------------------
	.section	.nv.shared.reserved.0,"aw",@nobits
	.weak		__nv_reservedSMEM_offset_0_alias
	.size		__nv_reservedSMEM_offset_0_alias, 0, 64
	.other		__nv_reservedSMEM_offset_0_alias,@"STO_CUDA_RESERVED_SHARED STV_DEFAULT"
__nv_reservedSMEM_offset_0_alias:
	.zero		0
	.zero		64


//--------------------- .nv.constant0._Z17ker_Smoothing_GPUifPfS_S_iS_ --------------------------
	.section	.nv.constant0._Z17ker_Smoothing_GPUifPfS_S_iS_,"a",@progbits
	.sectionflags	@""
	.align	4
.nv.constant0._Z17ker_Smoothing_GPUifPfS_S_iS_:
	.zero		944


//--------------------- SYMBOLS --------------------------

	.type		.nv.reservedSmem.offset0,@object
	.size		.nv.reservedSmem.offset0,0x4
	.type		.nv.reservedSmem.cap,@object
	.size		.nv.reservedSmem.cap,0x4
